	.headerflags	@"EF_CUDA_TEXMODE_UNIFIED EF_CUDA_64BIT_ADDRESS EF_CUDA_ACCELERATORS EF_CUDA_SM90 EF_CUDA_VIRTUAL_SM(EF_CUDA_SM90)"
	.elftype	@"ET_EXEC"


//--------------------- .nv.info                  --------------------------
	.section	.nv.info,"",@"SHT_CUDA_INFO"
	.align	4


	//----- nvinfo : EIATTR_REGCOUNT
	.align		4
        /*0000*/ 	.byte	0x04, 0x2f
        /*0002*/ 	.short	(.L_1 - .L_0)
	.align		4
.L_0:
        /*0004*/ 	.word	index@(triton_poi_fused_convolution_relu_threshold_backward_51)
        /*0008*/ 	.word	0x0000000c


	//----- nvinfo : EIATTR_MIN_STACK_SIZE
	.align		4
.L_1:
        /*000c*/ 	.byte	0x04, 0x12
        /*000e*/ 	.short	(.L_3 - .L_2)
	.align		4
.L_2:
        /*0010*/ 	.word	index@(triton_poi_fused_convolution_relu_threshold_backward_51)
        /*0014*/ 	.word	0x00000000


	//----- nvinfo : EIATTR_FRAME_SIZE
	.align		4
.L_3:
        /*0018*/ 	.byte	0x04, 0x11
        /*001a*/ 	.short	(.L_5 - .L_4)
	.align		4
.L_4:
        /*001c*/ 	.word	index@(triton_poi_fused_convolution_relu_threshold_backward_51)
        /*0020*/ 	.word	0x00000000


	//----- nvinfo : EIATTR_MIN_STACK_SIZE
	.align		4
.L_5:
        /*0024*/ 	.byte	0x04, 0x12
        /*0026*/ 	.short	(.L_7 - .L_6)
	.align		4
.L_6:
        /*0028*/ 	.word	index@(triton_poi_fused_convolution_relu_threshold_backward_51)
        /*002c*/ 	.word	0x00000000
.L_7:


//--------------------- .nv.info.triton_poi_fused_convolution_relu_threshold_backward_51 --------------------------
	.section	.nv.info.triton_poi_fused_convolution_relu_threshold_backward_51,"",@"SHT_CUDA_INFO"
	.sectionflags	@""
	.align	4


	//----- nvinfo : EIATTR_CUDA_API_VERSION
	.align		4
        /*0000*/ 	.byte	0x04, 0x37
        /*0002*/ 	.short	(.L_9 - .L_8)
.L_8:
        /*0004*/ 	.word	0x0000007c


	//----- nvinfo : EIATTR_KPARAM_INFO
	.align		4
.L_9:
        /*0008*/ 	.byte	0x04, 0x17
        /*000a*/ 	.short	(.L_11 - .L_10)
.L_10:
        /*000c*/ 	.word	0x00000000
        /*0010*/ 	.short	0x0003
        /*0012*/ 	.short	0x0018
        /*0014*/ 	.byte	0x00, 0xf0, 0x11, 0x00


	//----- nvinfo : EIATTR_KPARAM_INFO
	.align		4
.L_11:
        /*0018*/ 	.byte	0x04, 0x17
        /*001a*/ 	.short	(.L_13 - .L_12)
.L_12:
        /*001c*/ 	.word	0x00000000
        /*0020*/ 	.short	0x0002
        /*0022*/ 	.short	0x0010
        /*0024*/ 	.byte	0x00, 0xf4, 0x21, 0x00


	//----- nvinfo : EIATTR_KPARAM_INFO
	.align		4
.L_13:
        /*0028*/ 	.byte	0x04, 0x17
        /*002a*/ 	.short	(.L_15 - .L_14)
.L_14:
        /*002c*/ 	.word	0x00000000
        /*0030*/ 	.short	0x0001
        /*0032*/ 	.short	0x0008
        /*0034*/ 	.byte	0x00, 0xf4, 0x21, 0x00


	//----- nvinfo : EIATTR_KPARAM_INFO
	.align		4
.L_15:
        /*0038*/ 	.byte	0x04, 0x17
        /*003a*/ 	.short	(.L_17 - .L_16)
.L_16:
        /*003c*/ 	.word	0x00000000
        /*0040*/ 	.short	0x0000
        /*0042*/ 	.short	0x0000
        /*0044*/ 	.byte	0x00, 0xf4, 0x21, 0x00


	//----- nvinfo : EIATTR_SPARSE_MMA_MASK
	.align		4
.L_17:
        /*0048*/ 	.byte	0x03, 0x50
        /*004a*/ 	.short	0x0000


	//----- nvinfo : EIATTR_MAXREG_COUNT
	.align		4
        /*004c*/ 	.byte	0x03, 0x1b
        /*004e*/ 	.short	0x00ff


	//----- nvinfo : EIATTR_EXIT_INSTR_OFFSETS
	.align		4
        /*0050*/ 	.byte	0x04, 0x1c
        /*0052*/ 	.short	(.L_19 - .L_18)


	//   ....[0]....
.L_18:
        /*0054*/ 	.word	0x000001a0


	//----- nvinfo : EIATTR_REQNTID
	.align		4
.L_19:
        /*0058*/ 	.byte	0x04, 0x10
        /*005a*/ 	.short	(.L_21 - .L_20)
.L_20:
        /*005c*/ 	.word	0x00000080
        /*0060*/ 	.word	0x00000001
        /*0064*/ 	.word	0x00000001


	//----- nvinfo : EIATTR_CBANK_PARAM_SIZE
	.align		4
.L_21:
        /*0068*/ 	.byte	0x03, 0x19
        /*006a*/ 	.short	0x001c


	//----- nvinfo : EIATTR_PARAM_CBANK
	.align		4
        /*006c*/ 	.byte	0x04, 0x0a
        /*006e*/ 	.short	(.L_23 - .L_22)
	.align		4
.L_22:
        /*0070*/ 	.word	index@(.nv.constant0.triton_poi_fused_convolution_relu_threshold_backward_51)
        /*0074*/ 	.short	0x0210
        /*0076*/ 	.short	0x001c


	//----- nvinfo : EIATTR_SW_WAR
	.align		4
.L_23:
        /*0078*/ 	.byte	0x04, 0x36
        /*007a*/ 	.short	(.L_25 - .L_24)
.L_24:
        /*007c*/ 	.word	0x00000008
.L_25:


//--------------------- .nv.callgraph             --------------------------
	.section	.nv.callgraph,"",@"SHT_CUDA_CALLGRAPH"
	.align	4
	.sectionentsize	8
	.align		4
        /*0000*/ 	.word	0x00000000
	.align		4
        /*0004*/ 	.word	0xffffffff
	.align		4
        /*0008*/ 	.word	0x00000000
	.align		4
        /*000c*/ 	.word	0xfffffffe
	.align		4
        /*0010*/ 	.word	0x00000000
	.align		4
        /*0014*/ 	.word	0xfffffffd
	.align		4
        /*0018*/ 	.word	0x00000000
	.align		4
        /*001c*/ 	.word	0xfffffffc


//--------------------- .text.triton_poi_fused_convolution_relu_threshold_backward_51 --------------------------
	.section	.text.triton_poi_fused_convolution_relu_threshold_backward_51,"ax",@progbits
	.align	128
        .global         triton_poi_fused_convolution_relu_threshold_backward_51
        .type           triton_poi_fused_convolution_relu_threshold_backward_51,@function
        .size           triton_poi_fused_convolution_relu_threshold_backward_51,(.L_x_1 - triton_poi_fused_convolution_relu_threshold_backward_51)
        .other          triton_poi_fused_convolution_relu_threshold_backward_51,@"STO_CUDA_ENTRY STV_DEFAULT"
triton_poi_fused_convolution_relu_threshold_backward_51:
.text.triton_poi_fused_convolution_relu_threshold_backward_51:
[----:B------:R-:W-:Y:S01]  /*0000*/  LDC R1, c[0x0][0x28] ;  /* 0x00000a00ff017b82 */ /* 0x000fe20000000800 */
[----:B------:R-:W1:Y:S07]  /*0010*/  S2R R0, SR_TID.X ;  /* 0x0000000000007919 */ /* 0x000e6e0000002100 */
[----:B------:R-:W2:Y:S01]  /*0020*/  LDC.64 R2, c[0x0][0x210] ;  /* 0x00008400ff027b82 */ /* 0x000ea20000000a00 */
[----:B------:R-:W-:Y:S01]  /*0030*/  ULDC.64 UR4, c[0x0][0x208] ;  /* 0x0000820000047ab9 */ /* 0x000fe20000000a00 */
[----:B------:R-:W-:Y:S01]  /*0040*/  ULDC.64 UR6, c[0x0][0x220] ;  /* 0x0000880000067ab9 */ /* 0x000fe20000000a00 */
[----:B------:R-:W3:Y:S05]  /*0050*/  S2R R7, SR_CTAID.X ;  /* 0x0000000000077919 */ /* 0x000eea0000002500 */
[----:B------:R-:W4:Y:S01]  /*0060*/  LDC.64 R4, c[0x0][0x218] ;  /* 0x00008600ff047b82 */ /* 0x000f220000000a00 */
[----:B-1----:R-:W-:-:S02]  /*0070*/  LOP3.LUT R0, R0, 0x7f, RZ, 0xc0, !PT ;  /* 0x0000007f00007812 */ /* 0x002fc400078ec0ff */
[----:B---3--:R-:W-:-:S03]  /*0080*/  SHF.R.S32.HI R6, RZ, 0x18, R7 ;  /* 0x00000018ff067819 */ /* 0x008fc60000011407 */
[----:B------:R-:W-:Y:S01]  /*0090*/  IMAD R7, R7, 0x80, R0 ;  /* 0x0000008007077824 */ /* 0x000fe200078e0200 */
[----:B------:R-:W-:-:S03]  /*00a0*/  SGXT R0, R6, 0x1 ;  /* 0x000000010600781a */ /* 0x000fc60000000200 */
[----:B--2---:R-:W-:Y:S01]  /*00b0*/  IMAD.WIDE R2, R7, 0x4, R2 ;  /* 0x0000000407027825 */ /* 0x004fe200078e0202 */
[----:B------:R-:W-:-:S05]  /*00c0*/  LEA.HI R0, R0, R7, RZ, 0x7 ;  /* 0x0000000700007211 */ /* 0x000fca00078f38ff */
[----:B------:R-:W2:Y:S01]  /*00d0*/  LDG.E R2, desc[UR4][R2.64] ;  /* 0x0000000402027981 */ /* 0x000ea2000c1e1900 */
[----:B------:R-:W-:-:S05]  /*00e0*/  LOP3.LUT R0, R0, 0xffffff80, RZ, 0xc0, !PT ;  /* 0xffffff8000007812 */ /* 0x000fca00078ec0ff */
[----:B------:R-:W-:-:S04]  /*00f0*/  IMAD.IADD R9, R7, 0x1, -R0 ;  /* 0x0000000107097824 */ /* 0x000fc800078e0a00 */
[----:B----4-:R-:W-:-:S06]  /*0100*/  IMAD.WIDE R4, R9, 0x4, R4 ;  /* 0x0000000409047825 */ /* 0x010fcc00078e0204 */
[----:B------:R-:W2:Y:S01]  /*0110*/  LDG.E.EL R5, desc[UR4][R4.64] ;  /* 0x0000000404057981 */ /* 0x000ea2000c2e1900 */
[----:B------:R-:W-:-:S04]  /*0120*/  IADD3 R6, P1, R7, UR6, RZ ;  /* 0x0000000607067c10 */ /* 0x000fc8000ff3e0ff */
[----:B------:R-:W-:Y:S01]  /*0130*/  LEA.HI.X.SX32 R7, R7, UR7, 0x1, P1 ;  /* 0x0000000707077c11 */ /* 0x000fe200088f0eff */
[C---:B--2---:R-:W-:Y:S01]  /*0140*/  FADD R0, R2.reuse, R5 ;  /* 0x0000000502007221 */ /* 0x044fe20000000000 */
[----:B------:R-:W-:-:S04]  /*0150*/  FSETP.GEU.AND P0, PT, R2, -R5, PT ;  /* 0x800000050200720b */ /* 0x000fc80003f0e000 */
[----:B------:R-:W-:-:S04]  /*0160*/  FSEL R0, R0, RZ, P0 ;  /* 0x000000ff00007208 */ /* 0x000fc80000000000 */
[----:B------:R-:W-:-:S04]  /*0170*/  FSETP.GTU.AND P0, PT, R0, RZ, PT ;  /* 0x000000ff0000720b */ /* 0x000fc80003f0c000 */
[----:B------:R-:W-:-:S05]  /*0180*/  SEL R9, RZ, 0x1, P0 ;  /* 0x00000001ff097807 */ /* 0x000fca0000000000 */
[----:B------:R-:W-:Y:S01]  /*0190*/  STG.E.U8 desc[UR4][R6.64], R9 ;  /* 0x0000000906007986 */ /* 0x000fe2000c101104 */
[----:B------:R-:W-:Y:S05]  /*01a0*/  EXIT ;  /* 0x000000000000794d */ /* 0x000fea0003800000 */
.L_x_0:
[----:B------:R-:W-:-:S00]  /*01b0*/  BRA `(.L_x_0) ;  /* 0xfffffffc00fc7947 */ /* 0x000fc0000383ffff */
[----:B------:R-:W-:-:S00]  /*01c0*/  NOP ;  /* 0x0000000000007918 */ /* 0x000fc00000000000 */
        /* <DEDUP_REMOVED lines=11> */
.L_x_1:


//--------------------- .nv.constant0.triton_poi_fused_convolution_relu_threshold_backward_51 --------------------------
	.section	.nv.constant0.triton_poi_fused_convolution_relu_threshold_backward_51,"a",@progbits
	.sectionflags	@""
	.align	4
.nv.constant0.triton_poi_fused_convolution_relu_threshold_backward_51:
	.zero		556
